//
// Generated by NVIDIA NVVM Compiler
//
// Compiler Build ID: CL-36424714
// Cuda compilation tools, release 13.0, V13.0.88
// Based on NVVM 20.0.0
//

.version 9.0
.target sm_100
.address_size 64

	// .globl	_Z14assignCentroidPfS_Pi
.func  (.param .b64 func_retval0) __internal_accurate_pow
(
	.param .b64 __internal_accurate_pow_param_0
)
;

.visible .entry _Z14assignCentroidPfS_Pi(
	.param .u64 .ptr .align 1 _Z14assignCentroidPfS_Pi_param_0,
	.param .u64 .ptr .align 1 _Z14assignCentroidPfS_Pi_param_1,
	.param .u64 .ptr .align 1 _Z14assignCentroidPfS_Pi_param_2
)
{
	.reg .pred 	%p<45>;
	.reg .b32 	%r<51>;
	.reg .b32 	%f<19>;
	.reg .b64 	%rd<11>;
	.reg .b64 	%fd<70>;

	ld.param.u64 	%rd3, [_Z14assignCentroidPfS_Pi_param_0];
	ld.param.u64 	%rd5, [_Z14assignCentroidPfS_Pi_param_1];
	ld.param.u64 	%rd4, [_Z14assignCentroidPfS_Pi_param_2];
	cvta.to.global.u64 	%rd1, %rd5;
	mov.u32 	%r10, %ctaid.x;
	mov.u32 	%r11, %ntid.x;
	mov.u32 	%r12, %tid.x;
	mad.lo.s32 	%r1, %r10, %r11, %r12;
	setp.gt.s32 	%p2, %r1, 1023;
	@%p2 bra 	$L__BB0_22;
	cvta.to.global.u64 	%rd6, %rd3;
	mov.f64 	%fd25, 0d4000000000000000;
	{
	.reg .b32 %temp; 
	mov.b64 	{%temp, %r2}, %fd25;
	}
	and.b32  	%r3, %r2, 2146435072;
	setp.eq.s32 	%p3, %r3, 1062207488;
	setp.lt.s32 	%p5, %r2, 0;
	selp.b32 	%r4, 0, 2146435072, %p5;
	and.b32  	%r13, %r2, 2147483647;
	setp.ne.s32 	%p6, %r13, 1071644672;
	and.pred  	%p1, %p3, %p6;
	or.b32  	%r5, %r4, -2147483648;
	mul.wide.s32 	%rd7, %r1, 4;
	add.s64 	%rd2, %rd6, %rd7;
	ld.global.f32 	%f1, [%rd2];
	ld.global.f32 	%f10, [%rd1];
	sub.f32 	%f2, %f1, %f10;
	cvt.f64.f32 	%fd1, %f2;
	{
	.reg .b32 %temp; 
	mov.b64 	{%temp, %r6}, %fd1;
	}
	abs.f64 	%fd2, %fd1;
	{ // callseq 0, 0
	.param .b64 param0;
	st.param.f64 	[param0], %fd2;
	.param .b64 retval0;
	call.uni (retval0), 
	__internal_accurate_pow, 
	(
	param0
	);
	ld.param.f64 	%fd26, [retval0];
	} // callseq 0
	setp.lt.s32 	%p7, %r6, 0;
	neg.f64 	%fd28, %fd26;
	selp.f64 	%fd29, %fd28, %fd26, %p3;
	selp.f64 	%fd30, %fd29, %fd26, %p7;
	setp.eq.f32 	%p8, %f2, 0f00000000;
	selp.b32 	%r14, %r6, 0, %p3;
	or.b32  	%r15, %r14, 2146435072;
	selp.b32 	%r16, %r15, %r14, %p5;
	mov.b32 	%r17, 0;
	mov.b64 	%fd31, {%r17, %r16};
	selp.f64 	%fd66, %fd31, %fd30, %p8;
	add.f64 	%fd32, %fd1, 0d4000000000000000;
	{
	.reg .b32 %temp; 
	mov.b64 	{%temp, %r18}, %fd32;
	}
	and.b32  	%r19, %r18, 2146435072;
	setp.ne.s32 	%p9, %r19, 2146435072;
	@%p9 bra 	$L__BB0_6;
	setp.num.f32 	%p10, %f2, %f2;
	@%p10 bra 	$L__BB0_4;
	mov.f64 	%fd33, 0d4000000000000000;
	add.rn.f64 	%fd66, %fd1, %fd33;
	bra.uni 	$L__BB0_6;
$L__BB0_4:
	setp.neu.f64 	%p11, %fd2, 0d7FF0000000000000;
	@%p11 bra 	$L__BB0_6;
	setp.lt.s32 	%p12, %r6, 0;
	selp.b32 	%r20, %r5, %r4, %p1;
	selp.b32 	%r21, %r20, %r4, %p12;
	mov.b32 	%r22, 0;
	mov.b64 	%fd66, {%r22, %r21};
$L__BB0_6:
	setp.lt.s32 	%p13, %r2, 0;
	setp.eq.s32 	%p14, %r3, 1062207488;
	setp.eq.f32 	%p16, %f2, 0f3F800000;
	add.f64 	%fd34, %fd66, 0d0000000000000000;
	cvt.rn.f32.f64 	%f11, %fd34;
	selp.f32 	%f3, 0f3F800000, %f11, %p16;
	ld.global.f32 	%f4, [%rd2+4096];
	ld.global.f32 	%f12, [%rd1+8];
	sub.f32 	%f5, %f4, %f12;
	cvt.f64.f32 	%fd7, %f5;
	{
	.reg .b32 %temp; 
	mov.b64 	{%temp, %r7}, %fd7;
	}
	abs.f64 	%fd8, %fd7;
	{ // callseq 1, 0
	.param .b64 param0;
	st.param.f64 	[param0], %fd8;
	.param .b64 retval0;
	call.uni (retval0), 
	__internal_accurate_pow, 
	(
	param0
	);
	ld.param.f64 	%fd35, [retval0];
	} // callseq 1
	setp.lt.s32 	%p17, %r7, 0;
	neg.f64 	%fd37, %fd35;
	selp.f64 	%fd38, %fd37, %fd35, %p14;
	selp.f64 	%fd39, %fd38, %fd35, %p17;
	setp.eq.f32 	%p18, %f5, 0f00000000;
	selp.b32 	%r23, %r7, 0, %p14;
	or.b32  	%r24, %r23, 2146435072;
	selp.b32 	%r25, %r24, %r23, %p13;
	mov.b32 	%r26, 0;
	mov.b64 	%fd40, {%r26, %r25};
	selp.f64 	%fd67, %fd40, %fd39, %p18;
	add.f64 	%fd41, %fd7, 0d4000000000000000;
	{
	.reg .b32 %temp; 
	mov.b64 	{%temp, %r27}, %fd41;
	}
	and.b32  	%r28, %r27, 2146435072;
	setp.ne.s32 	%p19, %r28, 2146435072;
	@%p19 bra 	$L__BB0_11;
	setp.nan.f32 	%p20, %f5, %f5;
	@%p20 bra 	$L__BB0_10;
	setp.neu.f64 	%p21, %fd8, 0d7FF0000000000000;
	@%p21 bra 	$L__BB0_11;
	setp.lt.s32 	%p22, %r7, 0;
	selp.b32 	%r29, %r5, %r4, %p1;
	selp.b32 	%r30, %r29, %r4, %p22;
	mov.b32 	%r31, 0;
	mov.b64 	%fd67, {%r31, %r30};
	bra.uni 	$L__BB0_11;
$L__BB0_10:
	mov.f64 	%fd42, 0d4000000000000000;
	add.rn.f64 	%fd67, %fd7, %fd42;
$L__BB0_11:
	setp.lt.s32 	%p23, %r2, 0;
	setp.eq.s32 	%p24, %r3, 1062207488;
	setp.eq.f32 	%p26, %f5, 0f3F800000;
	selp.f64 	%fd43, 0d3FF0000000000000, %fd67, %p26;
	cvt.f64.f32 	%fd44, %f3;
	add.f64 	%fd45, %fd43, %fd44;
	cvt.rn.f32.f64 	%f6, %fd45;
	ld.global.f32 	%f13, [%rd1+4];
	sub.f32 	%f7, %f1, %f13;
	cvt.f64.f32 	%fd13, %f7;
	{
	.reg .b32 %temp; 
	mov.b64 	{%temp, %r8}, %fd13;
	}
	abs.f64 	%fd14, %fd13;
	{ // callseq 2, 0
	.param .b64 param0;
	st.param.f64 	[param0], %fd14;
	.param .b64 retval0;
	call.uni (retval0), 
	__internal_accurate_pow, 
	(
	param0
	);
	ld.param.f64 	%fd46, [retval0];
	} // callseq 2
	setp.lt.s32 	%p27, %r8, 0;
	neg.f64 	%fd48, %fd46;
	selp.f64 	%fd49, %fd48, %fd46, %p24;
	selp.f64 	%fd50, %fd49, %fd46, %p27;
	setp.eq.f32 	%p28, %f7, 0f00000000;
	selp.b32 	%r32, %r8, 0, %p24;
	or.b32  	%r33, %r32, 2146435072;
	selp.b32 	%r34, %r33, %r32, %p23;
	mov.b32 	%r35, 0;
	mov.b64 	%fd51, {%r35, %r34};
	selp.f64 	%fd68, %fd51, %fd50, %p28;
	add.f64 	%fd52, %fd13, 0d4000000000000000;
	{
	.reg .b32 %temp; 
	mov.b64 	{%temp, %r36}, %fd52;
	}
	and.b32  	%r37, %r36, 2146435072;
	setp.ne.s32 	%p29, %r37, 2146435072;
	@%p29 bra 	$L__BB0_16;
	setp.num.f32 	%p30, %f7, %f7;
	@%p30 bra 	$L__BB0_14;
	mov.f64 	%fd53, 0d4000000000000000;
	add.rn.f64 	%fd68, %fd13, %fd53;
	bra.uni 	$L__BB0_16;
$L__BB0_14:
	setp.neu.f64 	%p31, %fd14, 0d7FF0000000000000;
	@%p31 bra 	$L__BB0_16;
	setp.lt.s32 	%p32, %r8, 0;
	selp.b32 	%r38, %r5, %r4, %p1;
	selp.b32 	%r39, %r38, %r4, %p32;
	mov.b32 	%r40, 0;
	mov.b64 	%fd68, {%r40, %r39};
$L__BB0_16:
	setp.lt.s32 	%p33, %r2, 0;
	setp.eq.s32 	%p34, %r3, 1062207488;
	setp.eq.f32 	%p36, %f7, 0f3F800000;
	add.f64 	%fd54, %fd68, 0d0000000000000000;
	cvt.rn.f32.f64 	%f14, %fd54;
	selp.f32 	%f8, 0f3F800000, %f14, %p36;
	ld.global.f32 	%f15, [%rd1+12];
	sub.f32 	%f9, %f4, %f15;
	cvt.f64.f32 	%fd19, %f9;
	{
	.reg .b32 %temp; 
	mov.b64 	{%temp, %r9}, %fd19;
	}
	abs.f64 	%fd20, %fd19;
	{ // callseq 3, 0
	.param .b64 param0;
	st.param.f64 	[param0], %fd20;
	.param .b64 retval0;
	call.uni (retval0), 
	__internal_accurate_pow, 
	(
	param0
	);
	ld.param.f64 	%fd55, [retval0];
	} // callseq 3
	setp.lt.s32 	%p37, %r9, 0;
	neg.f64 	%fd57, %fd55;
	selp.f64 	%fd58, %fd57, %fd55, %p34;
	selp.f64 	%fd59, %fd58, %fd55, %p37;
	setp.eq.f32 	%p38, %f9, 0f00000000;
	selp.b32 	%r41, %r9, 0, %p34;
	or.b32  	%r42, %r41, 2146435072;
	selp.b32 	%r43, %r42, %r41, %p33;
	mov.b32 	%r44, 0;
	mov.b64 	%fd60, {%r44, %r43};
	selp.f64 	%fd69, %fd60, %fd59, %p38;
	add.f64 	%fd61, %fd19, 0d4000000000000000;
	{
	.reg .b32 %temp; 
	mov.b64 	{%temp, %r45}, %fd61;
	}
	and.b32  	%r46, %r45, 2146435072;
	setp.ne.s32 	%p39, %r46, 2146435072;
	@%p39 bra 	$L__BB0_21;
	setp.nan.f32 	%p40, %f9, %f9;
	@%p40 bra 	$L__BB0_20;
	setp.neu.f64 	%p41, %fd20, 0d7FF0000000000000;
	@%p41 bra 	$L__BB0_21;
	setp.lt.s32 	%p42, %r9, 0;
	selp.b32 	%r47, %r5, %r4, %p1;
	selp.b32 	%r48, %r47, %r4, %p42;
	mov.b32 	%r49, 0;
	mov.b64 	%fd69, {%r49, %r48};
	bra.uni 	$L__BB0_21;
$L__BB0_20:
	mov.f64 	%fd62, 0d4000000000000000;
	add.rn.f64 	%fd69, %fd19, %fd62;
$L__BB0_21:
	setp.eq.f32 	%p43, %f9, 0f3F800000;
	selp.f64 	%fd63, 0d3FF0000000000000, %fd69, %p43;
	cvt.f64.f32 	%fd64, %f8;
	add.f64 	%fd65, %fd63, %fd64;
	cvt.rn.f32.f64 	%f16, %fd65;
	sqrt.rn.f32 	%f17, %f16;
	sqrt.rn.f32 	%f18, %f6;
	setp.lt.f32 	%p44, %f17, %f18;
	selp.u32 	%r50, 1, 0, %p44;
	cvta.to.global.u64 	%rd8, %rd4;
	add.s64 	%rd10, %rd8, %rd7;
	st.global.u32 	[%rd10], %r50;
$L__BB0_22:
	ret;

}
.func  (.param .b64 func_retval0) __internal_accurate_pow(
	.param .b64 __internal_accurate_pow_param_0
)
{
	.reg .pred 	%p<8>;
	.reg .b32 	%r<49>;
	.reg .b32 	%f<3>;
	.reg .b64 	%fd<109>;

	ld.param.f64 	%fd10, [__internal_accurate_pow_param_0];
	{
	.reg .b32 %temp; 
	mov.b64 	{%temp, %r46}, %fd10;
	}
	{
	.reg .b32 %temp; 
	mov.b64 	{%r45, %temp}, %fd10;
	}
	shr.u32 	%r47, %r46, 20;
	setp.gt.u32 	%p1, %r46, 1048575;
	@%p1 bra 	$L__BB1_2;
	mul.f64 	%fd11, %fd10, 0d4350000000000000;
	{
	.reg .b32 %temp; 
	mov.b64 	{%temp, %r46}, %fd11;
	}
	{
	.reg .b32 %temp; 
	mov.b64 	{%r45, %temp}, %fd11;
	}
	shr.u32 	%r16, %r46, 20;
	add.s32 	%r47, %r16, -54;
$L__BB1_2:
	add.s32 	%r48, %r47, -1023;
	and.b32  	%r17, %r46, -2146435073;
	or.b32  	%r18, %r17, 1072693248;
	mov.b64 	%fd107, {%r45, %r18};
	setp.lt.u32 	%p2, %r18, 1073127583;
	@%p2 bra 	$L__BB1_4;
	{
	.reg .b32 %temp; 
	mov.b64 	{%r19, %temp}, %fd107;
	}
	{
	.reg .b32 %temp; 
	mov.b64 	{%temp, %r20}, %fd107;
	}
	add.s32 	%r21, %r20, -1048576;
	mov.b64 	%fd107, {%r19, %r21};
	add.s32 	%r48, %r47, -1022;
$L__BB1_4:
	add.f64 	%fd12, %fd107, 0dBFF0000000000000;
	add.f64 	%fd13, %fd107, 0d3FF0000000000000;
	rcp.approx.ftz.f64 	%fd14, %fd13;
	neg.f64 	%fd15, %fd13;
	fma.rn.f64 	%fd16, %fd15, %fd14, 0d3FF0000000000000;
	fma.rn.f64 	%fd17, %fd16, %fd16, %fd16;
	fma.rn.f64 	%fd18, %fd17, %fd14, %fd14;
	mul.f64 	%fd19, %fd12, %fd18;
	fma.rn.f64 	%fd20, %fd12, %fd18, %fd19;
	mul.f64 	%fd21, %fd20, %fd20;
	fma.rn.f64 	%fd22, %fd21, 0d3EB0F5FF7D2CAFE2, 0d3ED0F5D241AD3B5A;
	fma.rn.f64 	%fd23, %fd22, %fd21, 0d3EF3B20A75488A3F;
	fma.rn.f64 	%fd24, %fd23, %fd21, 0d3F1745CDE4FAECD5;
	fma.rn.f64 	%fd25, %fd24, %fd21, 0d3F3C71C7258A578B;
	fma.rn.f64 	%fd26, %fd25, %fd21, 0d3F6249249242B910;
	fma.rn.f64 	%fd27, %fd26, %fd21, 0d3F89999999999DFB;
	sub.f64 	%fd28, %fd12, %fd20;
	add.f64 	%fd29, %fd28, %fd28;
	neg.f64 	%fd30, %fd20;
	fma.rn.f64 	%fd31, %fd30, %fd12, %fd29;
	mul.f64 	%fd32, %fd18, %fd31;
	fma.rn.f64 	%fd33, %fd21, %fd27, 0d3FB5555555555555;
	mov.f64 	%fd34, 0d3FB5555555555555;
	sub.f64 	%fd35, %fd34, %fd33;
	fma.rn.f64 	%fd36, %fd21, %fd27, %fd35;
	add.f64 	%fd37, %fd36, 0dBC46A4CB00B9E7B0;
	add.f64 	%fd38, %fd33, %fd37;
	sub.f64 	%fd39, %fd33, %fd38;
	add.f64 	%fd40, %fd37, %fd39;
	mul.rn.f64 	%fd41, %fd20, %fd20;
	neg.f64 	%fd42, %fd41;
	fma.rn.f64 	%fd43, %fd20, %fd20, %fd42;
	{
	.reg .b32 %temp; 
	mov.b64 	{%r22, %temp}, %fd32;
	}
	{
	.reg .b32 %temp; 
	mov.b64 	{%temp, %r23}, %fd32;
	}
	add.s32 	%r24, %r23, 1048576;
	mov.b64 	%fd44, {%r22, %r24};
	fma.rn.f64 	%fd45, %fd20, %fd44, %fd43;
	mul.rn.f64 	%fd46, %fd41, %fd20;
	neg.f64 	%fd47, %fd46;
	fma.rn.f64 	%fd48, %fd41, %fd20, %fd47;
	fma.rn.f64 	%fd49, %fd41, %fd32, %fd48;
	fma.rn.f64 	%fd50, %fd45, %fd20, %fd49;
	mul.rn.f64 	%fd51, %fd38, %fd46;
	neg.f64 	%fd52, %fd51;
	fma.rn.f64 	%fd53, %fd38, %fd46, %fd52;
	fma.rn.f64 	%fd54, %fd38, %fd50, %fd53;
	fma.rn.f64 	%fd55, %fd40, %fd46, %fd54;
	add.f64 	%fd56, %fd51, %fd55;
	sub.f64 	%fd57, %fd51, %fd56;
	add.f64 	%fd58, %fd55, %fd57;
	add.f64 	%fd59, %fd20, %fd56;
	sub.f64 	%fd60, %fd20, %fd59;
	add.f64 	%fd61, %fd56, %fd60;
	add.f64 	%fd62, %fd58, %fd61;
	add.f64 	%fd63, %fd32, %fd62;
	add.f64 	%fd64, %fd59, %fd63;
	sub.f64 	%fd65, %fd59, %fd64;
	add.f64 	%fd66, %fd63, %fd65;
	xor.b32  	%r25, %r48, -2147483648;
	mov.b32 	%r26, 1127219200;
	mov.b64 	%fd67, {%r25, %r26};
	mov.b32 	%r27, -2147483648;
	mov.b64 	%fd68, {%r27, %r26};
	sub.f64 	%fd69, %fd67, %fd68;
	fma.rn.f64 	%fd70, %fd69, 0d3FE62E42FEFA39EF, %fd64;
	fma.rn.f64 	%fd71, %fd69, 0dBFE62E42FEFA39EF, %fd70;
	sub.f64 	%fd72, %fd71, %fd64;
	sub.f64 	%fd73, %fd66, %fd72;
	fma.rn.f64 	%fd74, %fd69, 0d3C7ABC9E3B39803F, %fd73;
	add.f64 	%fd75, %fd70, %fd74;
	sub.f64 	%fd76, %fd70, %fd75;
	add.f64 	%fd77, %fd74, %fd76;
	mov.f64 	%fd78, 0d4000000000000000;
	{
	.reg .b32 %temp; 
	mov.b64 	{%temp, %r28}, %fd78;
	}
	{
	.reg .b32 %temp; 
	mov.b64 	{%r29, %temp}, %fd78;
	}
	shl.b32 	%r30, %r28, 1;
	setp.gt.u32 	%p3, %r30, -33554433;
	and.b32  	%r31, %r28, -15728641;
	selp.b32 	%r32, %r31, %r28, %p3;
	mov.b64 	%fd79, {%r29, %r32};
	mul.rn.f64 	%fd80, %fd75, %fd79;
	neg.f64 	%fd81, %fd80;
	fma.rn.f64 	%fd82, %fd75, %fd79, %fd81;
	fma.rn.f64 	%fd83, %fd77, %fd79, %fd82;
	add.f64 	%fd4, %fd80, %fd83;
	sub.f64 	%fd84, %fd80, %fd4;
	add.f64 	%fd5, %fd83, %fd84;
	fma.rn.f64 	%fd85, %fd4, 0d3FF71547652B82FE, 0d4338000000000000;
	{
	.reg .b32 %temp; 
	mov.b64 	{%r13, %temp}, %fd85;
	}
	mov.f64 	%fd86, 0dC338000000000000;
	add.rn.f64 	%fd87, %fd85, %fd86;
	fma.rn.f64 	%fd88, %fd87, 0dBFE62E42FEFA39EF, %fd4;
	fma.rn.f64 	%fd89, %fd87, 0dBC7ABC9E3B39803F, %fd88;
	fma.rn.f64 	%fd90, %fd89, 0d3E5ADE1569CE2BDF, 0d3E928AF3FCA213EA;
	fma.rn.f64 	%fd91, %fd90, %fd89, 0d3EC71DEE62401315;
	fma.rn.f64 	%fd92, %fd91, %fd89, 0d3EFA01997C89EB71;
	fma.rn.f64 	%fd93, %fd92, %fd89, 0d3F2A01A014761F65;
	fma.rn.f64 	%fd94, %fd93, %fd89, 0d3F56C16C1852B7AF;
	fma.rn.f64 	%fd95, %fd94, %fd89, 0d3F81111111122322;
	fma.rn.f64 	%fd96, %fd95, %fd89, 0d3FA55555555502A1;
	fma.rn.f64 	%fd97, %fd96, %fd89, 0d3FC5555555555511;
	fma.rn.f64 	%fd98, %fd97, %fd89, 0d3FE000000000000B;
	fma.rn.f64 	%fd99, %fd98, %fd89, 0d3FF0000000000000;
	fma.rn.f64 	%fd100, %fd99, %fd89, 0d3FF0000000000000;
	{
	.reg .b32 %temp; 
	mov.b64 	{%r14, %temp}, %fd100;
	}
	{
	.reg .b32 %temp; 
	mov.b64 	{%temp, %r15}, %fd100;
	}
	shl.b32 	%r33, %r13, 20;
	add.s32 	%r34, %r33, %r15;
	mov.b64 	%fd108, {%r14, %r34};
	{
	.reg .b32 %temp; 
	mov.b64 	{%temp, %r35}, %fd4;
	}
	mov.b32 	%f2, %r35;
	abs.f32 	%f1, %f2;
	setp.lt.f32 	%p4, %f1, 0f4086232B;
	@%p4 bra 	$L__BB1_7;
	setp.lt.f64 	%p5, %fd4, 0d0000000000000000;
	add.f64 	%fd101, %fd4, 0d7FF0000000000000;
	selp.f64 	%fd108, 0d0000000000000000, %fd101, %p5;
	setp.geu.f32 	%p6, %f1, 0f40874800;
	@%p6 bra 	$L__BB1_7;
	shr.u32 	%r36, %r13, 31;
	add.s32 	%r37, %r13, %r36;
	shr.s32 	%r38, %r37, 1;
	shl.b32 	%r39, %r38, 20;
	add.s32 	%r40, %r15, %r39;
	mov.b64 	%fd102, {%r14, %r40};
	sub.s32 	%r41, %r13, %r38;
	shl.b32 	%r42, %r41, 20;
	add.s32 	%r43, %r42, 1072693248;
	mov.b32 	%r44, 0;
	mov.b64 	%fd103, {%r44, %r43};
	mul.f64 	%fd108, %fd103, %fd102;
$L__BB1_7:
	abs.f64 	%fd104, %fd108;
	setp.eq.f64 	%p7, %fd104, 0d7FF0000000000000;
	fma.rn.f64 	%fd105, %fd108, %fd5, %fd108;
	selp.f64 	%fd106, %fd108, %fd105, %p7;
	st.param.f64 	[func_retval0], %fd106;
	ret;

}


// ===== COMPILED SASS (sm_100) =====

	.target	sm_100

	.elftype	@"ET_EXEC"


//--------------------- .note.nv.tkinfo           --------------------------
	.section	.note.nv.tkinfo,"",@"SHT_NOTE"
	.sectionflags	@"SHF_NOTE_NV_TKINFO"
	.tkinfo
        /*0018*/ 	.word	0x00000002
        /*0030*/ 	.string	""
        /*0030*/ 	.string	"ptxas"
        /*0030*/ 	.string	"Cuda compilation tools, release 13.0, V13.0.88"
        /*0030*/ 	.string	"Build cuda_13.0.r13.0/compiler.36424714_0"
        /*0030*/ 	.string	"-arch sm_100 -m 64 "



//--------------------- .note.nv.cuinfo           --------------------------
	.section	.note.nv.cuinfo,"",@"SHT_NOTE"
	.sectionflags	@"SHF_NOTE_NV_CUINFO"
        /*0018*/ 	.short	0x0002
        /*001a*/ 	.short	0x0064
        /*001c*/ 	.short	0x0082
	.zero		2


//--------------------- .nv.info                  --------------------------
	.section	.nv.info,"",@"SHT_CUDA_INFO"
	.align	4


	//----- nvinfo : EIATTR_REGCOUNT
	.align		4
        /*0000*/ 	.byte	0x04, 0x2f
        /*0002*/ 	.short	(.L_1 - .L_0)
	.align		4
.L_0:
        /*0004*/ 	.word	index@(_Z14assignCentroidPfS_Pi)
        /*0008*/ 	.word	0x00000020


	//----- nvinfo : EIATTR_FRAME_SIZE
	.align		4
.L_1:
        /*000c*/ 	.byte	0x04, 0x11
        /*000e*/ 	.short	(.L_3 - .L_2)
	.align		4
.L_2:
        /*0010*/ 	.word	index@($_Z14assignCentroidPfS_Pi$__internal_accurate_pow)
        /*0014*/ 	.word	0x00000000


	//----- nvinfo : EIATTR_FRAME_SIZE
	.align		4
.L_3:
        /*0018*/ 	.byte	0x04, 0x11
        /*001a*/ 	.short	(.L_5 - .L_4)
	.align		4
.L_4:
        /*001c*/ 	.word	index@($__internal_0_$__cuda_sm20_sqrt_rn_f32_slowpath)
        /*0020*/ 	.word	0x00000000


	//----- nvinfo : EIATTR_FRAME_SIZE
	.align		4
.L_5:
        /*0024*/ 	.byte	0x04, 0x11
        /*0026*/ 	.short	(.L_7 - .L_6)
	.align		4
.L_6:
        /*0028*/ 	.word	index@(_Z14assignCentroidPfS_Pi)
        /*002c*/ 	.word	0x00000000


	//----- nvinfo : EIATTR_MIN_STACK_SIZE
	.align		4
.L_7:
        /*0030*/ 	.byte	0x04, 0x12
        /*0032*/ 	.short	(.L_9 - .L_8)
	.align		4
.L_8:
        /*0034*/ 	.word	index@(_Z14assignCentroidPfS_Pi)
        /*0038*/ 	.word	0x00000000
.L_9:


//--------------------- .nv.compat                --------------------------
	.section	.nv.compat,"",@"SHT_CUDA_COMPAT_INFO"
	.align	4
        /*0000*/ 	.byte	0x02, 0x09, 0x00, 0x00, 0x02, 0x02, 0x01, 0x00, 0x02, 0x05, 0x05, 0x00, 0x03, 0x07, 0x01, 0x01
        /*0010*/ 	.byte	0x02, 0x03, 0x00, 0x00, 0x02, 0x06, 0x01, 0x00, 0x04, 0x0b, 0x08, 0x00, 0x01, 0x00, 0x00, 0x00
        /*0020*/ 	.byte	0x00, 0x00, 0x00, 0x00


//--------------------- .nv.info._Z14assignCentroidPfS_Pi --------------------------
	.section	.nv.info._Z14assignCentroidPfS_Pi,"",@"SHT_CUDA_INFO"
	.sectionflags	@""
	.align	4


	//----- nvinfo : EIATTR_CUDA_API_VERSION
	.align		4
        /*0000*/ 	.byte	0x04, 0x37
        /*0002*/ 	.short	(.L_11 - .L_10)
.L_10:
        /*0004*/ 	.word	0x00000082


	//----- nvinfo : EIATTR_KPARAM_INFO
	.align		4
.L_11:
        /*0008*/ 	.byte	0x04, 0x17
        /*000a*/ 	.short	(.L_13 - .L_12)
.L_12:
        /*000c*/ 	.word	0x00000000
        /*0010*/ 	.short	0x0002
        /*0012*/ 	.short	0x0010
        /*0014*/ 	.byte	0x00, 0xf5, 0x21, 0x00


	//----- nvinfo : EIATTR_KPARAM_INFO
	.align		4
.L_13:
        /*0018*/ 	.byte	0x04, 0x17
        /*001a*/ 	.short	(.L_15 - .L_14)
.L_14:
        /*001c*/ 	.word	0x00000000
        /*0020*/ 	.short	0x0001
        /*0022*/ 	.short	0x0008
        /*0024*/ 	.byte	0x00, 0xf5, 0x21, 0x00


	//----- nvinfo : EIATTR_KPARAM_INFO
	.align		4
.L_15:
        /*0028*/ 	.byte	0x04, 0x17
        /*002a*/ 	.short	(.L_17 - .L_16)
.L_16:
        /*002c*/ 	.word	0x00000000
        /*0030*/ 	.short	0x0000
        /*0032*/ 	.short	0x0000
        /*0034*/ 	.byte	0x00, 0xf5, 0x21, 0x00


	//----- nvinfo : EIATTR_SPARSE_MMA_MASK
	.align		4
.L_17:
        /*0038*/ 	.byte	0x03, 0x50
        /*003a*/ 	.short	0x0000


	//----- nvinfo : EIATTR_MAXREG_COUNT
	.align		4
        /*003c*/ 	.byte	0x03, 0x1b
        /*003e*/ 	.short	0x00ff


	//----- nvinfo : EIATTR_MERCURY_ISA_VERSION
	.align		4
        /*0040*/ 	.byte	0x03, 0x5f
        /*0042*/ 	.short	0x0101


	//----- nvinfo : EIATTR_VRC_CTA_INIT_COUNT
	.align		4
        /*0044*/ 	.byte	0x02, 0x4a
	.zero		1
	.zero		1


	//----- nvinfo : EIATTR_EXIT_INSTR_OFFSETS
	.align		4
        /*0048*/ 	.byte	0x04, 0x1c
        /*004a*/ 	.short	(.L_19 - .L_18)


	//   ....[0]....
.L_18:
        /*004c*/ 	.word	0x00000060


	//   ....[1]....
        /*0050*/ 	.word	0x00000aa0


	//----- nvinfo : EIATTR_CRS_STACK_SIZE
	.align		4
.L_19:
        /*0054*/ 	.byte	0x04, 0x1e
        /*0056*/ 	.short	(.L_21 - .L_20)
.L_20:
        /*0058*/ 	.word	0x00000000


	//----- nvinfo : EIATTR_CBANK_PARAM_SIZE
	.align		4
.L_21:
        /*005c*/ 	.byte	0x03, 0x19
        /*005e*/ 	.short	0x0018


	//----- nvinfo : EIATTR_PARAM_CBANK
	.align		4
        /*0060*/ 	.byte	0x04, 0x0a
        /*0062*/ 	.short	(.L_23 - .L_22)
	.align		4
.L_22:
        /*0064*/ 	.word	index@(.nv.constant0._Z14assignCentroidPfS_Pi)
        /*0068*/ 	.short	0x0380
        /*006a*/ 	.short	0x0018


	//----- nvinfo : EIATTR_SW_WAR
	.align		4
.L_23:
        /*006c*/ 	.byte	0x04, 0x36
        /*006e*/ 	.short	(.L_25 - .L_24)
.L_24:
        /*0070*/ 	.word	0x00000008
.L_25:


//--------------------- .nv.callgraph             --------------------------
	.section	.nv.callgraph,"",@"SHT_CUDA_CALLGRAPH"
	.align	4
	.sectionentsize	8
	.align		4
        /*0000*/ 	.word	0x00000000
	.align		4
        /*0004*/ 	.word	0xffffffff
	.align		4
        /*0008*/ 	.word	0x00000000
	.align		4
        /*000c*/ 	.word	0xfffffffe
	.align		4
        /*0010*/ 	.word	0x00000000
	.align		4
        /*0014*/ 	.word	0xfffffffd
	.align		4
        /*0018*/ 	.word	0x00000000
	.align		4
        /*001c*/ 	.word	0xfffffffc


//--------------------- .text._Z14assignCentroidPfS_Pi --------------------------
	.section	.text._Z14assignCentroidPfS_Pi,"ax",@progbits
	.align	128
        .global         _Z14assignCentroidPfS_Pi
        .type           _Z14assignCentroidPfS_Pi,@function
        .size           _Z14assignCentroidPfS_Pi,(.L_x_24 - _Z14assignCentroidPfS_Pi)
        .other          _Z14assignCentroidPfS_Pi,@"STO_CUDA_ENTRY STV_DEFAULT"
_Z14assignCentroidPfS_Pi:
.text._Z14assignCentroidPfS_Pi:
[----:B------:R-:W-:Y:S01]  /*0000*/  LDC R1, c[0x0][0x37c] ;  /* 0x0000df00ff017b82 */ /* 0x000fe20000000800 */
[----:B------:R-:W0:Y:S07]  /*0010*/  S2R R0, SR_TID.X ;  /* 0x0000000000007919 */ /* 0x000e2e0000002100 */
[----:B------:R-:W0:Y:S08]  /*0020*/  S2UR UR4, SR_CTAID.X ;  /* 0x00000000000479c3 */ /* 0x000e300000002500 */
[----:B------:R-:W0:Y:S02]  /*0030*/  LDC R5, c[0x0][0x360] ;  /* 0x0000d800ff057b82 */ /* 0x000e240000000800 */
[----:B0-----:R-:W-:-:S05]  /*0040*/  IMAD R5, R5, UR4, R0 ;  /* 0x0000000405057c24 */ /* 0x001fca000f8e0200 */
[----:B------:R-:W-:-:S13]  /*0050*/  ISETP.GT.AND P0, PT, R5, 0x3ff, PT ;  /* 0x000003ff0500780c */ /* 0x000fda0003f04270 */
[----:B------:R-:W-:Y:S05]  /*0060*/  @P0 EXIT ;  /* 0x000000000000094d */ /* 0x000fea0003800000 */
[----:B------:R-:W0:Y:S01]  /*0070*/  LDC.64 R26, c[0x0][0x380] ;  /* 0x0000e000ff1a7b82 */ /* 0x000e220000000a00 */
[----:B------:R-:W1:Y:S07]  /*0080*/  LDCU.64 UR4, c[0x0][0x358] ;  /* 0x00006b00ff0477ac */ /* 0x000e6e0008000a00 */
[----:B------:R-:W2:Y:S01]  /*0090*/  LDC.64 R6, c[0x0][0x388] ;  /* 0x0000e200ff067b82 */ /* 0x000ea20000000a00 */
[----:B0-----:R-:W-:-:S05]  /*00a0*/  IMAD.WIDE R26, R5, 0x4, R26 ;  /* 0x00000004051a7825 */ /* 0x001fca00078e021a */
[----:B-1----:R-:W3:Y:S04]  /*00b0*/  LDG.E R4, desc[UR4][R26.64] ;  /* 0x000000041a047981 */ /* 0x002ee8000c1e1900 */
[----:B--2---:R-:W3:Y:S01]  /*00c0*/  LDG.E R7, desc[UR4][R6.64] ;  /* 0x0000000406077981 */ /* 0x004ee2000c1e1900 */
[----:B------:R-:W-:Y:S01]  /*00d0*/  BSSY.RECONVERGENT B0, `(.L_x_0) ;  /* 0x0000007000007945 */ /* 0x000fe20003800200 */
[----:B------:R-:W-:Y:S01]  /*00e0*/  MOV R24, 0x140 ;  /* 0x0000014000187802 */ /* 0x000fe20000000f00 */
[----:B---3--:R-:W-:-:S04]  /*00f0*/  FADD R25, R4, -R7 ;  /* 0x8000000704197221 */ /* 0x008fc80000000000 */
[----:B------:R-:W0:Y:S02]  /*0100*/  F2F.F64.F32 R28, R25 ;  /* 0x00000019001c7310 */ /* 0x000e240000201800 */
[----:B0-----:R-:W-:-:S10]  /*0110*/  DADD R2, -RZ, |R28| ;  /* 0x00000000ff027229 */ /* 0x001fd4000000051c */
[----:B------:R-:W-:-:S07]  /*0120*/  IMAD.MOV.U32 R8, RZ, RZ, R2 ;  /* 0x000000ffff087224 */ /* 0x000fce00078e0002 */
[----:B------:R-:W-:Y:S05]  /*0130*/  CALL.REL.NOINC `($_Z14assignCentroidPfS_Pi$__internal_accurate_pow) ;  /* 0x0000000800b87944 */ /* 0x000fea0003c00000 */
[----:B------:R-:W-:Y:S05]  /*0140*/  BSYNC.RECONVERGENT B0 ;  /* 0x0000000000007941 */ /* 0x000fea0003800200 */
.L_x_0:
[----:B------:R-:W0:Y:S01]  /*0150*/  LDC.64 R8, c[0x0][0x388] ;  /* 0x0000e200ff087b82 */ /* 0x000e220000000a00 */
[----:B------:R-:W2:Y:S04]  /*0160*/  LDG.E R2, desc[UR4][R26.64+0x1000] ;  /* 0x001000041a027981 */ /* 0x000ea8000c1e1900 */
[----:B0-----:R-:W2:Y:S01]  /*0170*/  LDG.E R9, desc[UR4][R8.64+0x8] ;  /* 0x0000080408097981 */ /* 0x001ea2000c1e1900 */
[----:B------:R-:W-:Y:S01]  /*0180*/  DADD R6, R28, 2 ;  /* 0x400000001c067429 */ /* 0x000fe20000000000 */
[----:B------:R-:W-:Y:S01]  /*0190*/  FSETP.NEU.AND P0, PT, R25, RZ, PT ;  /* 0x000000ff1900720b */ /* 0x000fe20003f0d000 */
[----:B------:R-:W-:Y:S08]  /*01a0*/  BSSY.RECONVERGENT B0, `(.L_x_1) ;  /* 0x000000e000007945 */ /* 0x000ff00003800200 */
[----:B------:R-:W-:-:S02]  /*01b0*/  LOP3.LUT R6, R7, 0x7ff00000, RZ, 0xc0, !PT ;  /* 0x7ff0000007067812 */ /* 0x000fc400078ec0ff */
[----:B------:R-:W-:Y:S02]  /*01c0*/  FSEL R7, R10, RZ, P0 ;  /* 0x000000ff0a077208 */ /* 0x000fe40000000000 */
[----:B------:R-:W-:Y:S02]  /*01d0*/  ISETP.NE.AND P1, PT, R6, 0x7ff00000, PT ;  /* 0x7ff000000600780c */ /* 0x000fe40003f25270 */
[----:B------:R-:W-:Y:S01]  /*01e0*/  FSEL R6, R3, RZ, P0 ;  /* 0x000000ff03067208 */ /* 0x000fe20000000000 */
[----:B--2---:R-:W-:-:S04]  /*01f0*/  FADD R0, R2, -R9 ;  /* 0x8000000902007221 */ /* 0x004fc80000000000 */
[----:B------:R0:W1:Y:S06]  /*0200*/  F2F.F64.F32 R26, R0 ;  /* 0x00000000001a7310 */ /* 0x00006c0000201800 */
[----:B------:R-:W-:Y:S05]  /*0210*/  @P1 BRA `(.L_x_2) ;  /* 0x0000000000181947 */ /* 0x000fea0003800000 */
[----:B------:R-:W-:-:S13]  /*0220*/  FSETP.NAN.AND P0, PT, R25, R25, PT ;  /* 0x000000191900720b */ /* 0x000fda0003f08000 */
[----:B------:R-:W-:Y:S01]  /*0230*/  @P0 DADD R6, R28, 2 ;  /* 0x400000001c060429 */ /* 0x000fe20000000000 */
[----:B------:R-:W-:Y:S10]  /*0240*/  @P0 BRA `(.L_x_2) ;  /* 0x00000000000c0947 */ /* 0x000ff40003800000 */
[----:B------:R-:W-:-:S14]  /*0250*/  DSETP.NEU.AND P0, PT, |R28|, +INF , PT ;  /* 0x7ff000001c00742a */ /* 0x000fdc0003f0d200 */
[----:B------:R-:W-:Y:S02]  /*0260*/  @!P0 IMAD.MOV.U32 R6, RZ, RZ, 0x0 ;  /* 0x00000000ff068424 */ /* 0x000fe400078e00ff */
[----:B------:R-:W-:-:S07]  /*0270*/  @!P0 IMAD.MOV.U32 R7, RZ, RZ, 0x7ff00000 ;  /* 0x7ff00000ff078424 */ /* 0x000fce00078e00ff */
.L_x_2:
[----:B------:R-:W-:Y:S05]  /*0280*/  BSYNC.RECONVERGENT B0 ;  /* 0x0000000000007941 */ /* 0x000fea0003800200 */
.L_x_1:
[----:B------:R-:W-:Y:S01]  /*0290*/  DADD R6, RZ, R6 ;  /* 0x00000000ff067229 */ /* 0x000fe20000000006 */
[----:B------:R-:W-:Y:S01]  /*02a0*/  FSETP.NEU.AND P0, PT, R25, 1, PT ;  /* 0x3f8000001900780b */ /* 0x000fe20003f0d000 */
[----:B-1----:R-:W-:Y:S01]  /*02b0*/  DADD R8, -RZ, |R26| ;  /* 0x00000000ff087229 */ /* 0x002fe2000000051a */
[----:B------:R-:W-:Y:S01]  /*02c0*/  BSSY.RECONVERGENT B0, `(.L_x_3) ;  /* 0x0000006000007945 */ /* 0x000fe20003800200 */
[----:B------:R-:W-:-:S06]  /*02d0*/  MOV R24, 0x320 ;  /* 0x0000032000187802 */ /* 0x000fcc0000000f00 */
[----:B------:R-:W1:Y:S02]  /*02e0*/  F2F.F32.F64 R6, R6 ;  /* 0x0000000600067310 */ /* 0x000e640000301000 */
[----:B------:R-:W-:Y:S01]  /*02f0*/  IMAD.MOV.U32 R3, RZ, RZ, R9 ;  /* 0x000000ffff037224 */ /* 0x000fe200078e0009 */
[----:B-1----:R-:W-:-:S07]  /*0300*/  FSEL R25, R6, 1, P0 ;  /* 0x3f80000006197808 */ /* 0x002fce0000000000 */
[----:B0-----:R-:W-:Y:S05]  /*0310*/  CALL.REL.NOINC `($_Z14assignCentroidPfS_Pi$__internal_accurate_pow) ;  /* 0x0000000800407944 */ /* 0x001fea0003c00000 */
[----:B------:R-:W-:Y:S05]  /*0320*/  BSYNC.RECONVERGENT B0 ;  /* 0x0000000000007941 */ /* 0x000fea0003800200 */
.L_x_3:
[----:B------:R-:W-:Y:S01]  /*0330*/  DADD R6, R26, 2 ;  /* 0x400000001a067429 */ /* 0x000fe20000000000 */
[----:B------:R-:W-:Y:S01]  /*0340*/  FSETP.NEU.AND P0, PT, R0, RZ, PT ;  /* 0x000000ff0000720b */ /* 0x000fe20003f0d000 */
[----:B------:R-:W-:Y:S08]  /*0350*/  BSSY.RECONVERGENT B0, `(.L_x_4) ;  /* 0x000000e000007945 */ /* 0x000ff00003800200 */
[----:B------:R-:W-:-:S02]  /*0360*/  LOP3.LUT R6, R7, 0x7ff00000, RZ, 0xc0, !PT ;  /* 0x7ff0000007067812 */ /* 0x000fc400078ec0ff */
[----:B------:R-:W-:Y:S02]  /*0370*/  FSEL R7, R10, RZ, P0 ;  /* 0x000000ff0a077208 */ /* 0x000fe40000000000 */
[----:B------:R-:W-:Y:S02]  /*0380*/  ISETP.NE.AND P1, PT, R6, 0x7ff00000, PT ;  /* 0x7ff000000600780c */ /* 0x000fe40003f25270 */
[----:B------:R-:W-:-:S11]  /*0390*/  FSEL R6, R3, RZ, P0 ;  /* 0x000000ff03067208 */ /* 0x000fd60000000000 */
[----:B------:R-:W-:Y:S05]  /*03a0*/  @P1 BRA `(.L_x_5) ;  /* 0x0000000000201947 */ /* 0x000fea0003800000 */
[----:B------:R-:W-:-:S13]  /*03b0*/  FSETP.NAN.AND P0, PT, R0, R0, PT ;  /* 0x000000000000720b */ /* 0x000fda0003f08000 */
[----:B------:R-:W-:Y:S05]  /*03c0*/  @P0 BRA `(.L_x_6) ;  /* 0x0000000000140947 */ /* 0x000fea0003800000 */
[----:B------:R-:W-:-:S14]  /*03d0*/  DSETP.NEU.AND P0, PT, |R26|, +INF , PT ;  /* 0x7ff000001a00742a */ /* 0x000fdc0003f0d200 */
[----:B------:R-:W-:Y:S05]  /*03e0*/  @P0 BRA `(.L_x_5) ;  /* 0x0000000000100947 */ /* 0x000fea0003800000 */
[----:B------:R-:W-:Y:S02]  /*03f0*/  IMAD.MOV.U32 R6, RZ, RZ, 0x0 ;  /* 0x00000000ff067424 */ /* 0x000fe400078e00ff */
[----:B------:R-:W-:Y:S01]  /*0400*/  IMAD.MOV.U32 R7, RZ, RZ, 0x7ff00000 ;  /* 0x7ff00000ff077424 */ /* 0x000fe200078e00ff */
[----:B------:R-:W-:Y:S06]  /*0410*/  BRA `(.L_x_5) ;  /* 0x0000000000047947 */ /* 0x000fec0003800000 */
.L_x_6:
[----:B------:R-:W-:-:S11]  /*0420*/  DADD R6, R26, 2 ;  /* 0x400000001a067429 */ /* 0x000fd60000000000 */
.L_x_5:
[----:B------:R-:W-:Y:S05]  /*0430*/  BSYNC.RECONVERGENT B0 ;  /* 0x0000000000007941 */ /* 0x000fea0003800200 */
.L_x_4:
[----:B------:R-:W0:Y:S02]  /*0440*/  LDC.64 R10, c[0x0][0x388] ;  /* 0x0000e200ff0a7b82 */ /* 0x000e240000000a00 */
[----:B0-----:R-:W2:Y:S01]  /*0450*/  LDG.E R11, desc[UR4][R10.64+0x4] ;  /* 0x000004040a0b7981 */ /* 0x001ea2000c1e1900 */
[----:B------:R-:W0:Y:S01]  /*0460*/  F2F.F64.F32 R8, R25 ;  /* 0x0000001900087310 */ /* 0x000e220000201800 */
[----:B------:R-:W-:Y:S01]  /*0470*/  FSETP.NEU.AND P0, PT, R0, 1, PT ;  /* 0x3f8000000000780b */ /* 0x000fe20003f0d000 */
[----:B------:R-:W-:Y:S01]  /*0480*/  BSSY.RECONVERGENT B0, `(.L_x_7) ;  /* 0x000000b000007945 */ /* 0x000fe20003800200 */
[----:B------:R-:W-:Y:S02]  /*0490*/  MOV R24, 0x530 ;  /* 0x0000053000187802 */ /* 0x000fe40000000f00 */
[----:B------:R-:W-:Y:S02]  /*04a0*/  FSEL R6, R6, RZ, P0 ;  /* 0x000000ff06067208 */ /* 0x000fe40000000000 */
[----:B------:R-:W-:-:S06]  /*04b0*/  FSEL R7, R7, 1.875, P0 ;  /* 0x3ff0000007077808 */ /* 0x000fcc0000000000 */
[----:B0-----:R-:W-:-:S06]  /*04c0*/  DADD R6, R8, R6 ;  /* 0x0000000008067229 */ /* 0x001fcc0000000006 */
[----:B------:R-:W-:Y:S01]  /*04d0*/  F2F.F32.F64 R0, R6 ;  /* 0x0000000600007310 */ /* 0x000fe20000301000 */
[----:B--2---:R-:W-:-:S07]  /*04e0*/  FADD R4, R4, -R11 ;  /* 0x8000000b04047221 */ /* 0x004fce0000000000 */
[----:B------:R-:W0:Y:S02]  /*04f0*/  F2F.F64.F32 R26, R4 ;  /* 0x00000004001a7310 */ /* 0x000e240000201800 */
[----:B0-----:R-:W-:-:S10]  /*0500*/  DADD R8, -RZ, |R26| ;  /* 0x00000000ff087229 */ /* 0x001fd4000000051a */
[----:B------:R-:W-:-:S07]  /*0510*/  IMAD.MOV.U32 R3, RZ, RZ, R9 ;  /* 0x000000ffff037224 */ /* 0x000fce00078e0009 */
[----:B------:R-:W-:Y:S05]  /*0520*/  CALL.REL.NOINC `($_Z14assignCentroidPfS_Pi$__internal_accurate_pow) ;  /* 0x0000000400bc7944 */ /* 0x000fea0003c00000 */
[----:B------:R-:W-:Y:S05]  /*0530*/  BSYNC.RECONVERGENT B0 ;  /* 0x0000000000007941 */ /* 0x000fea0003800200 */
.L_x_7:
[----:B------:R-:W0:Y:S02]  /*0540*/  LDC.64 R8, c[0x0][0x388] ;  /* 0x0000e200ff087b82 */ /* 0x000e240000000a00 */
        /* <DEDUP_REMOVED lines=17> */
.L_x_9:
[----:B------:R-:W-:Y:S05]  /*0660*/  BSYNC.RECONVERGENT B0 ;  /* 0x0000000000007941 */ /* 0x000fea0003800200 */
.L_x_8:
        /* <DEDUP_REMOVED lines=10> */
.L_x_10:
        /* <DEDUP_REMOVED lines=12> */
[----:B------:R-:W-:Y:S01]  /*07d0*/  MOV R6, 0x0 ;  /* 0x0000000000067802 */ /* 0x000fe20000000f00 */
[----:B------:R-:W-:Y:S01]  /*07e0*/  IMAD.MOV.U32 R7, RZ, RZ, 0x7ff00000 ;  /* 0x7ff00000ff077424 */ /* 0x000fe200078e00ff */
[----:B------:R-:W-:Y:S06]  /*07f0*/  BRA `(.L_x_12) ;  /* 0x0000000000047947 */ /* 0x000fec0003800000 */
.L_x_13:
[----:B------:R-:W-:-:S11]  /*0800*/  DADD R6, R28, 2 ;  /* 0x400000001c067429 */ /* 0x000fd60000000000 */
.L_x_12:
[----:B------:R-:W-:Y:S05]  /*0810*/  BSYNC.RECONVERGENT B0 ;  /* 0x0000000000007941 */ /* 0x000fea0003800200 */
.L_x_11:
[----:B------:R-:W0:Y:S01]  /*0820*/  F2F.F64.F32 R8, R4 ;  /* 0x0000000400087310 */ /* 0x000e220000201800 */
[----:B------:R-:W-:Y:S01]  /*0830*/  FSETP.NEU.AND P0, PT, R2, 1, PT ;  /* 0x3f8000000200780b */ /* 0x000fe20003f0d000 */
[----:B------:R-:W-:Y:S03]  /*0840*/  BSSY.RECONVERGENT B0, `(.L_x_14) ;  /* 0x0000012000007945 */ /* 0x000fe60003800200 */
[----:B------:R-:W-:Y:S02]  /*0850*/  FSEL R2, R6, RZ, P0 ;  /* 0x000000ff06027208 */ /* 0x000fe40000000000 */
[----:B------:R-:W-:-:S06]  /*0860*/  FSEL R3, R7, 1.875, P0 ;  /* 0x3ff0000007037808 */ /* 0x000fcc0000000000 */
[----:B0-----:R-:W-:-:S10]  /*0870*/  DADD R8, R8, R2 ;  /* 0x0000000008087229 */ /* 0x001fd40000000002 */
[----:B------:R-:W0:Y:S02]  /*0880*/  F2F.F32.F64 R9, R8 ;  /* 0x0000000800097310 */ /* 0x000e240000301000 */
[----:B0-----:R-:W-:-:S06]  /*0890*/  VIADD R2, R9, 0xf3000000 ;  /* 0xf300000009027836 */ /* 0x001fcc0000000000 */
[----:B------:R0:W1:Y:S01]  /*08a0*/  MUFU.RSQ R6, R9 ;  /* 0x0000000900067308 */ /* 0x0000620000001400 */
[----:B------:R-:W-:-:S13]  /*08b0*/  ISETP.GT.U32.AND P0, PT, R2, 0x727fffff, PT ;  /* 0x727fffff0200780c */ /* 0x000fda0003f04070 */
[----:B0-----:R-:W-:Y:S05]  /*08c0*/  @!P0 BRA `(.L_x_15) ;  /* 0x0000000000148947 */ /* 0x001fea0003800000 */
[----:B------:R-:W-:Y:S01]  /*08d0*/  IMAD.MOV.U32 R2, RZ, RZ, R9 ;  /* 0x000000ffff027224 */ /* 0x000fe200078e0009 */
[----:B------:R-:W-:-:S07]  /*08e0*/  MOV R10, 0x900 ;  /* 0x00000900000a7802 */ /* 0x000fce0000000f00 */
[----:B-1----:R-:W-:Y:S05]  /*08f0*/  CALL.REL.NOINC `($__internal_0_$__cuda_sm20_sqrt_rn_f32_slowpath) ;  /* 0x00000000006c7944 */ /* 0x002fea0003c00000 */
[----:B------:R-:W-:Y:S01]  /*0900*/  IMAD.MOV.U32 R4, RZ, RZ, R7 ;  /* 0x000000ffff047224 */ /* 0x000fe200078e0007 */
[----:B------:R-:W-:Y:S06]  /*0910*/  BRA `(.L_x_16) ;  /* 0x0000000000107947 */ /* 0x000fec0003800000 */
.L_x_15:
[----:B-1----:R-:W-:Y:S01]  /*0920*/  FMUL.FTZ R4, R9, R6 ;  /* 0x0000000609047220 */ /* 0x002fe20000410000 */
[----:B------:R-:W-:-:S03]  /*0930*/  FMUL.FTZ R2, R6, 0.5 ;  /* 0x3f00000006027820 */ /* 0x000fc60000410000 */
[----:B------:R-:W-:-:S04]  /*0940*/  FFMA R3, -R4, R4, R9 ;  /* 0x0000000404037223 */ /* 0x000fc80000000109 */
[----:B------:R-:W-:-:S07]  /*0950*/  FFMA R4, R3, R2, R4 ;  /* 0x0000000203047223 */ /* 0x000fce0000000004 */
.L_x_16:
[----:B------:R-:W-:Y:S05]  /*0960*/  BSYNC.RECONVERGENT B0 ;  /* 0x0000000000007941 */ /* 0x000fea0003800200 */
.L_x_14:
[----:B------:R-:W-:Y:S01]  /*0970*/  VIADD R2, R0, 0xf3000000 ;  /* 0xf300000000027836 */ /* 0x000fe20000000000 */
[----:B------:R0:W1:Y:S01]  /*0980*/  MUFU.RSQ R3, R0 ;  /* 0x0000000000037308 */ /* 0x0000620000001400 */
[----:B------:R-:W-:Y:S03]  /*0990*/  BSSY.RECONVERGENT B0, `(.L_x_17) ;  /* 0x000000b000007945 */ /* 0x000fe60003800200 */
[----:B------:R-:W-:-:S13]  /*09a0*/  ISETP.GT.U32.AND P0, PT, R2, 0x727fffff, PT ;  /* 0x727fffff0200780c */ /* 0x000fda0003f04070 */
[----:B01----:R-:W-:Y:S05]  /*09b0*/  @!P0 BRA `(.L_x_18) ;  /* 0x0000000000108947 */ /* 0x003fea0003800000 */
[----:B------:R-:W-:Y:S01]  /*09c0*/  IMAD.MOV.U32 R2, RZ, RZ, R0 ;  /* 0x000000ffff027224 */ /* 0x000fe200078e0000 */
[----:B------:R-:W-:-:S07]  /*09d0*/  MOV R10, 0x9f0 ;  /* 0x000009f0000a7802 */ /* 0x000fce0000000f00 */
[----:B------:R-:W-:Y:S05]  /*09e0*/  CALL.REL.NOINC `($__internal_0_$__cuda_sm20_sqrt_rn_f32_slowpath) ;  /* 0x0000000000307944 */ /* 0x000fea0003c00000 */
[----:B------:R-:W-:Y:S05]  /*09f0*/  BRA `(.L_x_19) ;  /* 0x0000000000107947 */ /* 0x000fea0003800000 */
.L_x_18:
[----:B------:R-:W-:Y:S01]  /*0a00*/  FMUL.FTZ R7, R0, R3 ;  /* 0x0000000300077220 */ /* 0x000fe20000410000 */
[----:B------:R-:W-:-:S03]  /*0a10*/  FMUL.FTZ R2, R3, 0.5 ;  /* 0x3f00000003027820 */ /* 0x000fc60000410000 */
[----:B------:R-:W-:-:S04]  /*0a20*/  FFMA R0, -R7, R7, R0 ;  /* 0x0000000707007223 */ /* 0x000fc80000000100 */
[----:B------:R-:W-:-:S07]  /*0a30*/  FFMA R7, R0, R2, R7 ;  /* 0x0000000200077223 */ /* 0x000fce0000000007 */
.L_x_19:
[----:B------:R-:W-:Y:S05]  /*0a40*/  BSYNC.RECONVERGENT B0 ;  /* 0x0000000000007941 */ /* 0x000fea0003800200 */
.L_x_17:
[----:B------:R-:W0:Y:S01]  /*0a50*/  LDC.64 R2, c[0x0][0x390] ;  /* 0x0000e400ff027b82 */ /* 0x000e220000000a00 */
[----:B------:R-:W-:Y:S01]  /*0a60*/  FSETP.GEU.AND P0, PT, R4, R7, PT ;  /* 0x000000070400720b */ /* 0x000fe20003f0e000 */
[----:B0-----:R-:W-:-:S03]  /*0a70*/  IMAD.WIDE R2, R5, 0x4, R2 ;  /* 0x0000000405027825 */ /* 0x001fc600078e0202 */
[----:B------:R-:W-:-:S05]  /*0a80*/  SEL R5, RZ, 0x1, P0 ;  /* 0x00000001ff057807 */ /* 0x000fca0000000000 */
[----:B------:R-:W-:Y:S01]  /*0a90*/  STG.E desc[UR4][R2.64], R5 ;  /* 0x0000000502007986 */ /* 0x000fe2000c101904 */
[----:B------:R-:W-:Y:S05]  /*0aa0*/  EXIT ;  /* 0x000000000000794d */ /* 0x000fea0003800000 */
        .weak           $__internal_0_$__cuda_sm20_sqrt_rn_f32_slowpath
        .type           $__internal_0_$__cuda_sm20_sqrt_rn_f32_slowpath,@function
        .size           $__internal_0_$__cuda_sm20_sqrt_rn_f32_slowpath,($_Z14assignCentroidPfS_Pi$__internal_accurate_pow - $__internal_0_$__cuda_sm20_sqrt_rn_f32_slowpath)
$__internal_0_$__cuda_sm20_sqrt_rn_f32_slowpath:
[----:B------:R-:W-:-:S13]  /*0ab0*/  LOP3.LUT P0, RZ, R2, 0x7fffffff, RZ, 0xc0, !PT ;  /* 0x7fffffff02ff7812 */ /* 0x000fda000780c0ff */
[----:B------:R-:W-:Y:S01]  /*0ac0*/  @!P0 IMAD.MOV.U32 R3, RZ, RZ, R2 ;  /* 0x000000ffff038224 */ /* 0x000fe200078e0002 */
[----:B------:R-:W-:Y:S06]  /*0ad0*/  @!P0 BRA `(.L_x_20) ;  /* 0x0000000000408947 */ /* 0x000fec0003800000 */
[----:B------:R-:W-:-:S13]  /*0ae0*/  FSETP.GEU.FTZ.AND P0, PT, R2, RZ, PT ;  /* 0x000000ff0200720b */ /* 0x000fda0003f1e000 */
[----:B------:R-:W-:Y:S01]  /*0af0*/  @!P0 IMAD.MOV.U32 R3, RZ, RZ, 0x7fffffff ;  /* 0x7fffffffff038424 */ /* 0x000fe200078e00ff */
[----:B------:R-:W-:Y:S06]  /*0b00*/  @!P0 BRA `(.L_x_20) ;  /* 0x0000000000348947 */ /* 0x000fec0003800000 */
[----:B------:R-:W-:-:S13]  /*0b10*/  FSETP.GTU.FTZ.AND P0, PT, |R2|, +INF , PT ;  /* 0x7f8000000200780b */ /* 0x000fda0003f1c200 */
[----:B------:R-:W-:Y:S01]  /*0b20*/  @P0 FADD.FTZ R3, R2, 1 ;  /* 0x3f80000002030421 */ /* 0x000fe20000010000 */
[----:B------:R-:W-:Y:S06]  /*0b30*/  @P0 BRA `(.L_x_20) ;  /* 0x0000000000280947 */ /* 0x000fec0003800000 */
[----:B------:R-:W-:-:S13]  /*0b40*/  FSETP.NEU.FTZ.AND P0, PT, |R2|, +INF , PT ;  /* 0x7f8000000200780b */ /* 0x000fda0003f1d200 */
[----:B------:R-:W-:-:S04]  /*0b50*/  @P0 FFMA R6, R2, 1.84467440737095516160e+19, RZ ;  /* 0x5f80000002060823 */ /* 0x000fc800000000ff */
[----:B------:R-:W0:Y:S02]  /*0b60*/  @P0 MUFU.RSQ R3, R6 ;  /* 0x0000000600030308 */ /* 0x000e240000001400 */
[----:B0-----:R-:W-:Y:S01]  /*0b70*/  @P0 FMUL.FTZ R7, R6, R3 ;  /* 0x0000000306070220 */ /* 0x001fe20000410000 */
[----:B------:R-:W-:Y:S01]  /*0b80*/  @P0 FMUL.FTZ R9, R3, 0.5 ;  /* 0x3f00000003090820 */ /* 0x000fe20000410000 */
[----:B------:R-:W-:Y:S02]  /*0b90*/  @!P0 MOV R3, R2 ;  /* 0x0000000200038202 */ /* 0x000fe40000000f00 */
[----:B------:R-:W-:-:S04]  /*0ba0*/  @P0 FADD.FTZ R8, -R7, -RZ ;  /* 0x800000ff07080221 */ /* 0x000fc80000010100 */
[----:B------:R-:W-:-:S04]  /*0bb0*/  @P0 FFMA R8, R7, R8, R6 ;  /* 0x0000000807080223 */ /* 0x000fc80000000006 */
[----:B------:R-:W-:-:S04]  /*0bc0*/  @P0 FFMA R8, R8, R9, R7 ;  /* 0x0000000908080223 */ /* 0x000fc80000000007 */
[----:B------:R-:W-:-:S07]  /*0bd0*/  @P0 FMUL.FTZ R3, R8, 2.3283064365386962891e-10 ;  /* 0x2f80000008030820 */ /* 0x000fce0000410000 */
.L_x_20:
[----:B------:R-:W-:Y:S02]  /*0be0*/  IMAD.MOV.U32 R7, RZ, RZ, R3 ;  /* 0x000000ffff077224 */ /* 0x000fe400078e0003 */
[----:B------:R-:W-:Y:S02]  /*0bf0*/  IMAD.MOV.U32 R2, RZ, RZ, R10 ;  /* 0x000000ffff027224 */ /* 0x000fe400078e000a */
[----:B------:R-:W-:-:S04]  /*0c00*/  IMAD.MOV.U32 R3, RZ, RZ, 0x0 ;  /* 0x00000000ff037424 */ /* 0x000fc800078e00ff */
[----:B------:R-:W-:Y:S05]  /*0c10*/  RET.REL.NODEC R2 `(_Z14assignCentroidPfS_Pi) ;  /* 0xfffffff002f87950 */ /* 0x000fea0003c3ffff */
        .type           $_Z14assignCentroidPfS_Pi$__internal_accurate_pow,@function
        .size           $_Z14assignCentroidPfS_Pi$__internal_accurate_pow,(.L_x_24 - $_Z14assignCentroidPfS_Pi$__internal_accurate_pow)
$_Z14assignCentroidPfS_Pi$__internal_accurate_pow:
[----:B------:R-:W-:Y:S01]  /*0c20*/  ISETP.GT.U32.AND P0, PT, R3, 0xfffff, PT ;  /* 0x000fffff0300780c */ /* 0x000fe20003f04070 */
[----:B------:R-:W-:Y:S01]  /*0c30*/  IMAD.MOV.U32 R6, RZ, RZ, R8 ;  /* 0x000000ffff067224 */ /* 0x000fe200078e0008 */
[----:B------:R-:W-:Y:S01]  /*0c40*/  UMOV UR6, 0x7d2cafe2 ;  /* 0x7d2cafe200067882 */ /* 0x000fe20000000000 */
[--C-:B------:R-:W-:Y:S01]  /*0c50*/  IMAD.MOV.U32 R7, RZ, RZ, R3.reuse ;  /* 0x000000ffff077224 */ /* 0x100fe200078e0003 */
[----:B------:R-:W-:Y:S01]  /*0c60*/  UMOV UR7, 0x3eb0f5ff ;  /* 0x3eb0f5ff00077882 */ /* 0x000fe20000000000 */
[--C-:B------:R-:W-:Y:S01]  /*0c70*/  IMAD.MOV.U32 R9, RZ, RZ, R3.reuse ;  /* 0x000000ffff097224 */ /* 0x100fe200078e0003 */
[----:B------:R-:W-:Y:S01]  /*0c80*/  SHF.R.U32.HI R3, RZ, 0x14, R3 ;  /* 0x00000014ff037819 */ /* 0x000fe20000011603 */
[----:B------:R-:W-:Y:S01]  /*0c90*/  IMAD.MOV.U32 R12, RZ, RZ, 0x41ad3b5a ;  /* 0x41ad3b5aff0c7424 */ /* 0x000fe200078e00ff */
[----:B------:R-:W-:Y:S01]  /*0ca0*/  UMOV UR8, 0x3b39803f ;  /* 0x3b39803f00087882 */ /* 0x000fe20000000000 */
[----:B------:R-:W-:Y:S01]  /*0cb0*/  IMAD.MOV.U32 R13, RZ, RZ, 0x3ed0f5d2 ;  /* 0x3ed0f5d2ff0d7424 */ /* 0x000fe200078e00ff */
[----:B------:R-:W-:-:S03]  /*0cc0*/  UMOV UR9, 0x3c7abc9e ;  /* 0x3c7abc9e00097882 */ /* 0x000fc60000000000 */
[----:B------:R-:W-:-:S10]  /*0cd0*/  @!P0 DMUL R6, R6, 1.80143985094819840000e+16 ;  /* 0x4350000006068828 */ /* 0x000fd40000000000 */
[----:B------:R-:W-:Y:S01]  /*0ce0*/  @!P0 IMAD.MOV.U32 R9, RZ, RZ, R7 ;  /* 0x000000ffff098224 */ /* 0x000fe200078e0007 */
[----:B------:R-:W-:Y:S02]  /*0cf0*/  @!P0 MOV R8, R6 ;  /* 0x0000000600088202 */ /* 0x000fe40000000f00 */
[----:B------:R-:W-:Y:S01]  /*0d00*/  @!P0 LEA.HI R3, R7, 0xffffffca, RZ, 0xc ;  /* 0xffffffca07038811 */ /* 0x000fe200078f60ff */
[----:B------:R-:W-:Y:S01]  /*0d10*/  IMAD.MOV.U32 R7, RZ, RZ, 0x43300000 ;  /* 0x43300000ff077424 */ /* 0x000fe200078e00ff */
[----:B------:R-:W-:Y:S01]  /*0d20*/  LOP3.LUT R9, R9, 0x800fffff, RZ, 0xc0, !PT ;  /* 0x800fffff09097812 */ /* 0x000fe200078ec0ff */
[----:B------:R-:W-:Y:S02]  /*0d30*/  IMAD.MOV.U32 R10, RZ, RZ, R8 ;  /* 0x000000ffff0a7224 */ /* 0x000fe400078e0008 */
[----:B------:R-:W-:Y:S01]  /*0d40*/  IMAD.MOV.U32 R8, RZ, RZ, RZ ;  /* 0x000000ffff087224 */ /* 0x000fe200078e00ff */
[----:B------:R-:W-:Y:S01]  /*0d50*/  LOP3.LUT R11, R9, 0x3ff00000, RZ, 0xfc, !PT ;  /* 0x3ff00000090b7812 */ /* 0x000fe200078efcff */
[----:B------:R-:W-:-:S03]  /*0d60*/  VIADD R6, R3, 0xfffffc01 ;  /* 0xfffffc0103067836 */ /* 0x000fc60000000000 */
[----:B------:R-:W-:-:S13]  /*0d70*/  ISETP.GE.U32.AND P1, PT, R11, 0x3ff6a09f, PT ;  /* 0x3ff6a09f0b00780c */ /* 0x000fda0003f26070 */
[----:B------:R-:W-:Y:S02]  /*0d80*/  @P1 VIADD R9, R11, 0xfff00000 ;  /* 0xfff000000b091836 */ /* 0x000fe40000000000 */
[----:B------:R-:W-:Y:S02]  /*0d90*/  @P1 VIADD R6, R3, 0xfffffc02 ;  /* 0xfffffc0203061836 */ /* 0x000fe40000000000 */
[----:B------:R-:W-:-:S03]  /*0da0*/  @P1 IMAD.MOV.U32 R11, RZ, RZ, R9 ;  /* 0x000000ffff0b1224 */ /* 0x000fc600078e0009 */
[----:B------:R-:W-:-:S03]  /*0db0*/  LOP3.LUT R6, R6, 0x80000000, RZ, 0x3c, !PT ;  /* 0x8000000006067812 */ /* 0x000fc600078e3cff */
[C---:B------:R-:W-:Y:S02]  /*0dc0*/  DADD R16, R10.reuse, 1 ;  /* 0x3ff000000a107429 */ /* 0x040fe40000000000 */
[----:B------:R-:W-:-:S04]  /*0dd0*/  DADD R10, R10, -1 ;  /* 0xbff000000a0a7429 */ /* 0x000fc80000000000 */
[----:B------:R-:W0:Y:S02]  /*0de0*/  MUFU.RCP64H R9, R17 ;  /* 0x0000001100097308 */ /* 0x000e240000001800 */
[----:B0-----:R-:W-:-:S08]  /*0df0*/  DFMA R14, -R16, R8, 1 ;  /* 0x3ff00000100e742b */ /* 0x001fd00000000108 */
[----:B------:R-:W-:-:S08]  /*0e00*/  DFMA R14, R14, R14, R14 ;  /* 0x0000000e0e0e722b */ /* 0x000fd0000000000e */
[----:B------:R-:W-:-:S08]  /*0e10*/  DFMA R14, R8, R14, R8 ;  /* 0x0000000e080e722b */ /* 0x000fd00000000008 */
[----:B------:R-:W-:-:S08]  /*0e20*/  DMUL R8, R10, R14 ;  /* 0x0000000e0a087228 */ /* 0x000fd00000000000 */
[----:B------:R-:W-:-:S08]  /*0e30*/  DFMA R8, R10, R14, R8 ;  /* 0x0000000e0a08722b */ /* 0x000fd00000000008 */
[----:B------:R-:W-:-:S08]  /*0e40*/  DMUL R20, R8, R8 ;  /* 0x0000000808147228 */ /* 0x000fd00000000000 */
[----:B------:R-:W-:Y:S01]  /*0e50*/  DFMA R12, R20, UR6, R12 ;  /* 0x00000006140c7c2b */ /* 0x000fe2000800000c */
[----:B------:R-:W-:Y:S01]  /*0e60*/  UMOV UR6, 0x75488a3f ;  /* 0x75488a3f00067882 */ /* 0x000fe20000000000 */
[----:B------:R-:W-:-:S06]  /*0e70*/  UMOV UR7, 0x3ef3b20a ;  /* 0x3ef3b20a00077882 */ /* 0x000fcc0000000000 */
[----:B------:R-:W-:Y:S01]  /*0e80*/  DFMA R18, R20, R12, UR6 ;  /* 0x0000000614127e2b */ /* 0x000fe2000800000c */
[----:B------:R-:W-:Y:S01]  /*0e90*/  UMOV UR6, 0xe4faecd5 ;  /* 0xe4faecd500067882 */ /* 0x000fe20000000000 */
[----:B------:R-:W-:Y:S01]  /*0ea0*/  UMOV UR7, 0x3f1745cd ;  /* 0x3f1745cd00077882 */ /* 0x000fe20000000000 */
[----:B------:R-:W-:-:S05]  /*0eb0*/  DADD R12, R10, -R8 ;  /* 0x000000000a0c7229 */ /* 0x000fca0000000808 */
[----:B------:R-:W-:Y:S01]  /*0ec0*/  DFMA R18, R20, R18, UR6 ;  /* 0x0000000614127e2b */ /* 0x000fe20008000012 */
[----:B------:R-:W-:Y:S01]  /*0ed0*/  UMOV UR6, 0x258a578b ;  /* 0x258a578b00067882 */ /* 0x000fe20000000000 */
[----:B------:R-:W-:Y:S01]  /*0ee0*/  UMOV UR7, 0x3f3c71c7 ;  /* 0x3f3c71c700077882 */ /* 0x000fe20000000000 */
[----:B------:R-:W-:-:S05]  /*0ef0*/  DADD R12, R12, R12 ;  /* 0x000000000c0c7229 */ /* 0x000fca000000000c */
[----:B------:R-:W-:Y:S01]  /*0f00*/  DFMA R18, R20, R18, UR6 ;  /* 0x0000000614127e2b */ /* 0x000fe20008000012 */
[----:B------:R-:W-:Y:S01]  /*0f10*/  UMOV UR6, 0x9242b910 ;  /* 0x9242b91000067882 */ /* 0x000fe20000000000 */
[----:B------:R-:W-:Y:S01]  /*0f20*/  UMOV UR7, 0x3f624924 ;  /* 0x3f62492400077882 */ /* 0x000fe20000000000 */
[----:B------:R-:W-:-:S05]  /*0f30*/  DFMA R12, R10, -R8, R12 ;  /* 0x800000080a0c722b */ /* 0x000fca000000000c */
[----:B------:R-:W-:Y:S01]  /*0f40*/  DFMA R18, R20, R18, UR6 ;  /* 0x0000000614127e2b */ /* 0x000fe20008000012 */
[----:B------:R-:W-:Y:S01]  /*0f50*/  UMOV UR6, 0x99999dfb ;  /* 0x99999dfb00067882 */ /* 0x000fe20000000000 */
[----:B------:R-:W-:Y:S01]  /*0f60*/  UMOV UR7, 0x3f899999 ;  /* 0x3f89999900077882 */ /* 0x000fe20000000000 */
[----:B------:R-:W-:Y:S02]  /*0f70*/  DMUL R12, R14, R12 ;  /* 0x0000000c0e0c7228 */ /* 0x000fe40000000000 */
[----:B------:R-:W-:-:S03]  /*0f80*/  DMUL R14, R8, R8 ;  /* 0x00000008080e7228 */ /* 0x000fc60000000000 */
[----:B------:R-:W-:Y:S01]  /*0f90*/  DFMA R18, R20, R18, UR6 ;  /* 0x0000000614127e2b */ /* 0x000fe20008000012 */
[----:B------:R-:W-:Y:S01]  /*0fa0*/  UMOV UR6, 0x55555555 ;  /* 0x5555555500067882 */ /* 0x000fe20000000000 */
[----:B------:R-:W-:-:S03]  /*0fb0*/  UMOV UR7, 0x3fb55555 ;  /* 0x3fb5555500077882 */ /* 0x000fc60000000000 */
[----:B------:R-:W-:-:S03]  /*0fc0*/  DMUL R22, R8, R14 ;  /* 0x0000000e08167228 */ /* 0x000fc60000000000 */
[----:B------:R-:W-:-:S08]  /*0fd0*/  DFMA R10, R20, R18, UR6 ;  /* 0x00000006140a7e2b */ /* 0x000fd00008000012 */
[----:B------:R-:W-:Y:S01]  /*0fe0*/  DADD R16, -R10, UR6 ;  /* 0x000000060a107e29 */ /* 0x000fe20008000100 */
[----:B------:R-:W-:Y:S01]  /*0ff0*/  UMOV UR6, 0xb9e7b0 ;  /* 0x00b9e7b000067882 */ /* 0x000fe20000000000 */
[----:B------:R-:W-:-:S06]  /*1000*/  UMOV UR7, 0x3c46a4cb ;  /* 0x3c46a4cb00077882 */ /* 0x000fcc0000000000 */
[----:B------:R-:W-:Y:S02]  /*1010*/  DFMA R16, R20, R18, R16 ;  /* 0x000000121410722b */ /* 0x000fe40000000010 */
[----:B------:R-:W-:Y:S01]  /*1020*/  DFMA R18, R8, R8, -R14 ;  /* 0x000000080812722b */ /* 0x000fe2000000080e */
[----:B------:R-:W-:Y:S01]  /*1030*/  VIADD R21, R13, 0x100000 ;  /* 0x001000000d157836 */ /* 0x000fe20000000000 */
[----:B------:R-:W-:-:S06]  /*1040*/  MOV R20, R12 ;  /* 0x0000000c00147202 */ /* 0x000fcc0000000f00 */
[----:B------:R-:W-:Y:S02]  /*1050*/  DFMA R18, R8, R20, R18 ;  /* 0x000000140812722b */ /* 0x000fe40000000012 */
[----:B------:R-:W-:Y:S01]  /*1060*/  DADD R20, R16, -UR6 ;  /* 0x8000000610147e29 */ /* 0x000fe20008000000 */
[----:B------:R-:W-:Y:S01]  /*1070*/  UMOV UR6, 0x80000000 ;  /* 0x8000000000067882 */ /* 0x000fe20000000000 */
[----:B------:R-:W-:Y:S01]  /*1080*/  DFMA R16, R8, R14, -R22 ;  /* 0x0000000e0810722b */ /* 0x000fe20000000816 */
[----:B------:R-:W-:-:S07]  /*1090*/  UMOV UR7, 0x43300000 ;  /* 0x4330000000077882 */ /* 0x000fce0000000000 */
[----:B------:R-:W-:Y:S02]  /*10a0*/  DFMA R16, R12, R14, R16 ;  /* 0x0000000e0c10722b */ /* 0x000fe40000000010 */
[----:B------:R-:W-:-:S06]  /*10b0*/  DADD R14, R10, R20 ;  /* 0x000000000a0e7229 */ /* 0x000fcc0000000014 */
[----:B------:R-:W-:Y:S02]  /*10c0*/  DFMA R16, R8, R18, R16 ;  /* 0x000000120810722b */ /* 0x000fe40000000010 */
[----:B------:R-:W-:Y:S02]  /*10d0*/  DADD R18, R10, -R14 ;  /* 0x000000000a127229 */ /* 0x000fe4000000080e */
[----:B------:R-:W-:-:S06]  /*10e0*/  DMUL R10, R14, R22 ;  /* 0x000000160e0a7228 */ /* 0x000fcc0000000000 */
[----:B------:R-:W-:Y:S02]  /*10f0*/  DADD R20, R20, R18 ;  /* 0x0000000014147229 */ /* 0x000fe40000000012 */
[----:B------:R-:W-:-:S08]  /*1100*/  DFMA R18, R14, R22, -R10 ;  /* 0x000000160e12722b */ /* 0x000fd0000000080a */
[----:B------:R-:W-:-:S08]  /*1110*/  DFMA R16, R14, R16, R18 ;  /* 0x000000100e10722b */ /* 0x000fd00000000012 */
[----:B------:R-:W-:-:S08]  /*1120*/  DFMA R20, R20, R22, R16 ;  /* 0x000000161414722b */ /* 0x000fd00000000010 */
[----:B------:R-:W-:-:S08]  /*1130*/  DADD R16, R10, R20 ;  /* 0x000000000a107229 */ /* 0x000fd00000000014 */
[--C-:B------:R-:W-:Y:S02]  /*1140*/  DADD R14, R8, R16.reuse ;  /* 0x00000000080e7229 */ /* 0x100fe40000000010 */
[----:B------:R-:W-:-:S06]  /*1150*/  DADD R10, R10, -R16 ;  /* 0x000000000a0a7229 */ /* 0x000fcc0000000810 */
[----:B------:R-:W-:Y:S02]  /*1160*/  DADD R8, R8, -R14 ;  /* 0x0000000008087229 */ /* 0x000fe4000000080e */
[----:B------:R-:W-:-:S06]  /*1170*/  DADD R10, R20, R10 ;  /* 0x00000000140a7229 */ /* 0x000fcc000000000a */
[----:B------:R-:W-:-:S08]  /*1180*/  DADD R8, R16, R8 ;  /* 0x0000000010087229 */ /* 0x000fd00000000008 */
[----:B------:R-:W-:-:S08]  /*1190*/  DADD R8, R10, R8 ;  /* 0x000000000a087229 */ /* 0x000fd00000000008 */
[----:B------:R-:W-:Y:S02]  /*11a0*/  DADD R12, R12, R8 ;  /* 0x000000000c0c7229 */ /* 0x000fe40000000008 */
[----:B------:R-:W-:Y:S01]  /*11b0*/  DADD R8, R6, -UR6 ;  /* 0x8000000606087e29 */ /* 0x000fe20008000000 */
[----:B------:R-:W-:Y:S01]  /*11c0*/  UMOV UR6, 0xfefa39ef ;  /* 0xfefa39ef00067882 */ /* 0x000fe20000000000 */
[----:B------:R-:W-:-:S04]  /*11d0*/  UMOV UR7, 0x3fe62e42 ;  /* 0x3fe62e4200077882 */ /* 0x000fc80000000000 */
[----:B------:R-:W-:-:S08]  /*11e0*/  DADD R10, R14, R12 ;  /* 0x000000000e0a7229 */ /* 0x000fd0000000000c */
[--C-:B------:R-:W-:Y:S02]  /*11f0*/  DFMA R6, R8, UR6, R10.reuse ;  /* 0x0000000608067c2b */ /* 0x100fe4000800000a */
[----:B------:R-:W-:-:S06]  /*1200*/  DADD R16, R14, -R10 ;  /* 0x000000000e107229 */ /* 0x000fcc000000080a */
[----:B------:R-:W-:Y:S02]  /*1210*/  DFMA R14, R8, -UR6, R6 ;  /* 0x80000006080e7c2b */ /* 0x000fe40008000006 */
[----:B------:R-:W-:-:S06]  /*1220*/  DADD R16, R12, R16 ;  /* 0x000000000c107229 */ /* 0x000fcc0000000010 */
[----:B------:R-:W-:-:S08]  /*1230*/  DADD R14, -R10, R14 ;  /* 0x000000000a0e7229 */ /* 0x000fd0000000010e */
[----:B------:R-:W-:-:S08]  /*1240*/  DADD R10, R16, -R14 ;  /* 0x00000000100a7229 */ /* 0x000fd0000000080e */
[----:B------:R-:W-:-:S08]  /*1250*/  DFMA R10, R8, UR8, R10 ;  /* 0x00000008080a7c2b */ /* 0x000fd0000800000a */
[----:B------:R-:W-:-:S08]  /*1260*/  DADD R8, R6, R10 ;  /* 0x0000000006087229 */ /* 0x000fd0000000000a */
[----:B------:R-:W-:Y:S02]  /*1270*/  DADD R6, R6, -R8 ;  /* 0x0000000006067229 */ /* 0x000fe40000000808 */
[----:B------:R-:W-:-:S06]  /*1280*/  DMUL R12, R8, 2 ;  /* 0x40000000080c7828 */ /* 0x000fcc0000000000 */
[----:B------:R-:W-:Y:S02]  /*1290*/  DADD R10, R10, R6 ;  /* 0x000000000a0a7229 */ /* 0x000fe40000000006 */
[----:B------:R-:W-:-:S08]  /*12a0*/  DFMA R8, R8, 2, -R12 ;  /* 0x400000000808782b */ /* 0x000fd0000000080c */
[----:B------:R-:W-:Y:S01]  /*12b0*/  DFMA R10, R10, 2, R8 ;  /* 0x400000000a0a782b */ /* 0x000fe20000000008 */
[----:B------:R-:W-:Y:S02]  /*12c0*/  IMAD.MOV.U32 R8, RZ, RZ, 0x652b82fe ;  /* 0x652b82feff087424 */ /* 0x000fe400078e00ff */
[----:B------:R-:W-:-:S05]  /*12d0*/  IMAD.MOV.U32 R9, RZ, RZ, 0x3ff71547 ;  /* 0x3ff71547ff097424 */ /* 0x000fca00078e00ff */
[----:B------:R-:W-:-:S08]  /*12e0*/  DADD R14, R12, R10 ;  /* 0x000000000c0e7229 */ /* 0x000fd0000000000a */
[----:B------:R-:W-:Y:S02]  /*12f0*/  DFMA R8, R14, R8, 6.75539944105574400000e+15 ;  /* 0x433800000e08742b */ /* 0x000fe40000000008 */
[----:B------:R-:W-:Y:S01]  /*1300*/  FSETP.GEU.AND P0, PT, |R15|, 4.1917929649353027344, PT ;  /* 0x4086232b0f00780b */ /* 0x000fe20003f0e200 */
[----:B------:R-:W-:-:S05]  /*1310*/  DADD R12, R12, -R14 ;  /* 0x000000000c0c7229 */ /* 0x000fca000000080e */
[----:B------:R-:W-:-:S03]  /*1320*/  DADD R6, R8, -6.75539944105574400000e+15 ;  /* 0xc338000008067429 */ /* 0x000fc60000000000 */
[----:B------:R-:W-:-:S05]  /*1330*/  DADD R10, R10, R12 ;  /* 0x000000000a0a7229 */ /* 0x000fca000000000c */
[----:B------:R-:W-:Y:S01]  /*1340*/  DFMA R16, R6, -UR6, R14 ;  /* 0x8000000606107c2b */ /* 0x000fe2000800000e */
[----:B------:R-:W-:Y:S01]  /*1350*/  UMOV UR6, 0x3b39803f ;  /* 0x3b39803f00067882 */ /* 0x000fe20000000000 */
[----:B------:R-:W-:-:S06]  /*1360*/  UMOV UR7, 0x3c7abc9e ;  /* 0x3c7abc9e00077882 */ /* 0x000fcc0000000000 */
[----:B------:R-:W-:Y:S01]  /*1370*/  DFMA R16, R6, -UR6, R16 ;  /* 0x8000000606107c2b */ /* 0x000fe20008000010 */
[----:B------:R-:W-:Y:S01]  /*1380*/  UMOV UR6, 0x69ce2bdf ;  /* 0x69ce2bdf00067882 */ /* 0x000fe20000000000 */
[----:B------:R-:W-:Y:S01]  /*1390*/  IMAD.MOV.U32 R6, RZ, RZ, -0x35dec16 ;  /* 0xfca213eaff067424 */ /* 0x000fe200078e00ff */
[----:B------:R-:W-:Y:S01]  /*13a0*/  UMOV UR7, 0x3e5ade15 ;  /* 0x3e5ade1500077882 */ /* 0x000fe20000000000 */
[----:B------:R-:W-:-:S06]  /*13b0*/  IMAD.MOV.U32 R7, RZ, RZ, 0x3e928af3 ;  /* 0x3e928af3ff077424 */ /* 0x000fcc00078e00ff */
[----:B------:R-:W-:Y:S01]  /*13c0*/  DFMA R6, R16, UR6, R6 ;  /* 0x0000000610067c2b */ /* 0x000fe20008000006 */
[----:B------:R-:W-:Y:S01]  /*13d0*/  UMOV UR6, 0x62401315 ;  /* 0x6240131500067882 */ /* 0x000fe20000000000 */
[----:B------:R-:W-:-:S06]  /*13e0*/  UMOV UR7, 0x3ec71dee ;  /* 0x3ec71dee00077882 */ /* 0x000fcc0000000000 */
[----:B------:R-:W-:Y:S01]  /*13f0*/  DFMA R6, R16, R6, UR6 ;  /* 0x0000000610067e2b */ /* 0x000fe20008000006 */
        /* <DEDUP_REMOVED lines=20> */
[----:B------:R-:W-:-:S08]  /*1540*/  DFMA R6, R16, R6, UR6 ;  /* 0x0000000610067e2b */ /* 0x000fd00008000006 */
[----:B------:R-:W-:-:S08]  /*1550*/  DFMA R6, R16, R6, 1 ;  /* 0x3ff000001006742b */ /* 0x000fd00000000006 */
[----:B------:R-:W-:-:S10]  /*1560*/  DFMA R6, R16, R6, 1 ;  /* 0x3ff000001006742b */ /* 0x000fd40000000006 */
[----:B------:R-:W-:Y:S01]  /*1570*/  LEA R13, R8, R7, 0x14 ;  /* 0x00000007080d7211 */ /* 0x000fe200078ea0ff */
[----:B------:R-:W-:Y:S01]  /*1580*/  IMAD.MOV.U32 R12, RZ, RZ, R6 ;  /* 0x000000ffff0c7224 */ /* 0x000fe200078e0006 */
[----:B------:R-:W-:Y:S06]  /*1590*/  @!P0 BRA `(.L_x_21) ;  /* 0x0000000000308947 */ /* 0x000fec0003800000 */
[----:B------:R-:W-:Y:S01]  /*15a0*/  FSETP.GEU.AND P1, PT, |R15|, 4.2275390625, PT ;  /* 0x408748000f00780b */ /* 0x000fe20003f2e200 */
[C---:B------:R-:W-:Y:S02]  /*15b0*/  DADD R12, R14.reuse, +INF ;  /* 0x7ff000000e0c7429 */ /* 0x040fe40000000000 */
[----:B------:R-:W-:-:S08]  /*15c0*/  DSETP.GEU.AND P0, PT, R14, RZ, PT ;  /* 0x000000ff0e00722a */ /* 0x000fd00003f0e000 */
[----:B------:R-:W-:Y:S02]  /*15d0*/  FSEL R12, R12, RZ, P0 ;  /* 0x000000ff0c0c7208 */ /* 0x000fe40000000000 */
[----:B------:R-:W-:Y:S02]  /*15e0*/  @!P1 LEA.HI R3, R8, R8, RZ, 0x1 ;  /* 0x0000000808039211 */ /* 0x000fe400078f08ff */
[----:B------:R-:W-:Y:S02]  /*15f0*/  FSEL R13, R13, RZ, P0 ;  /* 0x000000ff0d0d7208 */ /* 0x000fe40000000000 */
[----:B------:R-:W-:-:S05]  /*1600*/  @!P1 SHF.R.S32.HI R3, RZ, 0x1, R3 ;  /* 0x00000001ff039819 */ /* 0x000fca0000011403 */
[----:B------:R-:W-:Y:S02]  /*1610*/  @!P1 IMAD.IADD R8, R8, 0x1, -R3 ;  /* 0x0000000108089824 */ /* 0x000fe400078e0a03 */
[----:B------:R-:W-:-:S03]  /*1620*/  @!P1 IMAD R7, R3, 0x100000, R7 ;  /* 0x0010000003079824 */ /* 0x000fc600078e0207 */
[----:B------:R-:W-:Y:S01]  /*1630*/  @!P1 LEA R9, R8, 0x3ff00000, 0x14 ;  /* 0x3ff0000008099811 */ /* 0x000fe200078ea0ff */
[----:B------:R-:W-:-:S06]  /*1640*/  @!P1 IMAD.MOV.U32 R8, RZ, RZ, RZ ;  /* 0x000000ffff089224 */ /* 0x000fcc00078e00ff */
[----:B------:R-:W-:-:S11]  /*1650*/  @!P1 DMUL R12, R6, R8 ;  /* 0x00000008060c9228 */ /* 0x000fd60000000000 */
.L_x_21:
[----:B------:R-:W-:Y:S01]  /*1660*/  DFMA R10, R10, R12, R12 ;  /* 0x0000000c0a0a722b */ /* 0x000fe2000000000c */
[----:B------:R-:W-:Y:S01]  /*1670*/  IMAD.MOV.U32 R6, RZ, RZ, R24 ;  /* 0x000000ffff067224 */ /* 0x000fe200078e0018 */
[----:B------:R-:W-:Y:S01]  /*1680*/  DSETP.NEU.AND P0, PT, |R12|, +INF , PT ;  /* 0x7ff000000c00742a */ /* 0x000fe20003f0d200 */
[----:B------:R-:W-:-:S07]  /*1690*/  IMAD.MOV.U32 R7, RZ, RZ, 0x0 ;  /* 0x00000000ff077424 */ /* 0x000fce00078e00ff */
[----:B------:R-:W-:Y:S02]  /*16a0*/  FSEL R3, R12, R10, !P0 ;  /* 0x0000000a0c037208 */ /* 0x000fe40004000000 */
[----:B------:R-:W-:Y:S01]  /*16b0*/  FSEL R10, R13, R11, !P0 ;  /* 0x0000000b0d0a7208 */ /* 0x000fe20004000000 */
[----:B------:R-:W-:Y:S06]  /*16c0*/  RET.REL.NODEC R6 `(_Z14assignCentroidPfS_Pi) ;  /* 0xffffffe8064c7950 */ /* 0x000fec0003c3ffff */
.L_x_22:
[----:B------:R-:W-:-:S00]  /*16d0*/  BRA `(.L_x_22) ;  /* 0xfffffffc00fc7947 */ /* 0x000fc0000383ffff */
[----:B------:R-:W-:-:S00]  /*16e0*/  NOP ;  /* 0x0000000000007918 */ /* 0x000fc00000000000 */
        /* <DEDUP_REMOVED lines=9> */
.L_x_24:


//--------------------- .nv.shared.reserved.0     --------------------------
	.section	.nv.shared.reserved.0,"aw",@nobits
	.weak		__nv_reservedSMEM_offset_0_alias
	.size		__nv_reservedSMEM_offset_0_alias, 0, 64
	.other		__nv_reservedSMEM_offset_0_alias,@"STO_CUDA_RESERVED_SHARED STV_DEFAULT"
__nv_reservedSMEM_offset_0_alias:
	.zero		0
	.zero		64


//--------------------- .nv.constant0._Z14assignCentroidPfS_Pi --------------------------
	.section	.nv.constant0._Z14assignCentroidPfS_Pi,"a",@progbits
	.sectionflags	@""
	.align	4
.nv.constant0._Z14assignCentroidPfS_Pi:
	.zero		920


//--------------------- SYMBOLS --------------------------

	.type		.nv.reservedSmem.offset0,@object
	.size		.nv.reservedSmem.offset0,0x4
